//
// Generated by NVIDIA NVVM Compiler
//
// Compiler Build ID: CL-36424714
// Cuda compilation tools, release 13.0, V13.0.88
// Based on NVVM 20.0.0
//

.version 9.0
.target sm_100
.address_size 64

	// .globl	_Z17mad_stress_kernelPfiff

.visible .entry _Z17mad_stress_kernelPfiff(
	.param .u64 .ptr .align 1 _Z17mad_stress_kernelPfiff_param_0,
	.param .u32 _Z17mad_stress_kernelPfiff_param_1,
	.param .f32 _Z17mad_stress_kernelPfiff_param_2,
	.param .f32 _Z17mad_stress_kernelPfiff_param_3
)
{
	.reg .pred 	%p<3>;
	.reg .b32 	%r<10>;
	.reg .b32 	%f<101>;
	.reg .b64 	%rd<5>;

	ld.param.u64 	%rd1, [_Z17mad_stress_kernelPfiff_param_0];
	ld.param.u32 	%r4, [_Z17mad_stress_kernelPfiff_param_1];
	ld.param.f32 	%f25, [_Z17mad_stress_kernelPfiff_param_2];
	ld.param.f32 	%f26, [_Z17mad_stress_kernelPfiff_param_3];
	mov.u32 	%r5, %ctaid.x;
	mov.u32 	%r6, %ntid.x;
	mov.u32 	%r7, %tid.x;
	mad.lo.s32 	%r1, %r5, %r6, %r7;
	setp.ge.s32 	%p1, %r1, %r4;
	@%p1 bra 	$L__BB0_4;
	cvt.rn.f32.s32 	%f27, %r1;
	mul.f32 	%f28, %f27, 0f38D1B717;
	add.f32 	%f100, %f28, 0f00000000;
	add.f32 	%f99, %f28, 0f3DCCCCCD;
	add.f32 	%f98, %f28, 0f3E4CCCCD;
	add.f32 	%f97, %f28, 0f3E99999A;
	add.f32 	%f96, %f28, 0f3ECCCCCD;
	add.f32 	%f95, %f28, 0f3F000000;
	add.f32 	%f94, %f28, 0f3F19999A;
	add.f32 	%f93, %f28, 0f3F333333;
	mov.b32 	%r9, 0;
$L__BB0_2:
	fma.rn.f32 	%f29, %f26, %f100, %f25;
	fma.rn.f32 	%f30, %f26, %f99, %f25;
	fma.rn.f32 	%f31, %f26, %f98, %f25;
	fma.rn.f32 	%f32, %f26, %f97, %f25;
	fma.rn.f32 	%f33, %f26, %f96, %f25;
	fma.rn.f32 	%f34, %f26, %f95, %f25;
	fma.rn.f32 	%f35, %f26, %f94, %f25;
	fma.rn.f32 	%f36, %f26, %f93, %f25;
	fma.rn.f32 	%f37, %f26, %f29, %f25;
	fma.rn.f32 	%f38, %f26, %f30, %f25;
	fma.rn.f32 	%f39, %f26, %f31, %f25;
	fma.rn.f32 	%f40, %f26, %f32, %f25;
	fma.rn.f32 	%f41, %f26, %f33, %f25;
	fma.rn.f32 	%f42, %f26, %f34, %f25;
	fma.rn.f32 	%f43, %f26, %f35, %f25;
	fma.rn.f32 	%f44, %f26, %f36, %f25;
	fma.rn.f32 	%f45, %f26, %f37, %f25;
	fma.rn.f32 	%f46, %f26, %f38, %f25;
	fma.rn.f32 	%f47, %f26, %f39, %f25;
	fma.rn.f32 	%f48, %f26, %f40, %f25;
	fma.rn.f32 	%f49, %f26, %f41, %f25;
	fma.rn.f32 	%f50, %f26, %f42, %f25;
	fma.rn.f32 	%f51, %f26, %f43, %f25;
	fma.rn.f32 	%f52, %f26, %f44, %f25;
	fma.rn.f32 	%f53, %f26, %f45, %f25;
	fma.rn.f32 	%f54, %f26, %f46, %f25;
	fma.rn.f32 	%f55, %f26, %f47, %f25;
	fma.rn.f32 	%f56, %f26, %f48, %f25;
	fma.rn.f32 	%f57, %f26, %f49, %f25;
	fma.rn.f32 	%f58, %f26, %f50, %f25;
	fma.rn.f32 	%f59, %f26, %f51, %f25;
	fma.rn.f32 	%f60, %f26, %f52, %f25;
	fma.rn.f32 	%f61, %f26, %f53, %f25;
	fma.rn.f32 	%f62, %f26, %f54, %f25;
	fma.rn.f32 	%f63, %f26, %f55, %f25;
	fma.rn.f32 	%f64, %f26, %f56, %f25;
	fma.rn.f32 	%f65, %f26, %f57, %f25;
	fma.rn.f32 	%f66, %f26, %f58, %f25;
	fma.rn.f32 	%f67, %f26, %f59, %f25;
	fma.rn.f32 	%f68, %f26, %f60, %f25;
	fma.rn.f32 	%f69, %f26, %f61, %f25;
	fma.rn.f32 	%f70, %f26, %f62, %f25;
	fma.rn.f32 	%f71, %f26, %f63, %f25;
	fma.rn.f32 	%f72, %f26, %f64, %f25;
	fma.rn.f32 	%f73, %f26, %f65, %f25;
	fma.rn.f32 	%f74, %f26, %f66, %f25;
	fma.rn.f32 	%f75, %f26, %f67, %f25;
	fma.rn.f32 	%f76, %f26, %f68, %f25;
	fma.rn.f32 	%f77, %f26, %f69, %f25;
	fma.rn.f32 	%f78, %f26, %f70, %f25;
	fma.rn.f32 	%f79, %f26, %f71, %f25;
	fma.rn.f32 	%f80, %f26, %f72, %f25;
	fma.rn.f32 	%f81, %f26, %f73, %f25;
	fma.rn.f32 	%f82, %f26, %f74, %f25;
	fma.rn.f32 	%f83, %f26, %f75, %f25;
	fma.rn.f32 	%f84, %f26, %f76, %f25;
	fma.rn.f32 	%f100, %f26, %f77, %f25;
	fma.rn.f32 	%f99, %f26, %f78, %f25;
	fma.rn.f32 	%f98, %f26, %f79, %f25;
	fma.rn.f32 	%f97, %f26, %f80, %f25;
	fma.rn.f32 	%f96, %f26, %f81, %f25;
	fma.rn.f32 	%f95, %f26, %f82, %f25;
	fma.rn.f32 	%f94, %f26, %f83, %f25;
	fma.rn.f32 	%f93, %f26, %f84, %f25;
	add.s32 	%r9, %r9, 8;
	setp.ne.s32 	%p2, %r9, 1000;
	@%p2 bra 	$L__BB0_2;
	add.f32 	%f85, %f100, 0f00000000;
	add.f32 	%f86, %f85, %f99;
	add.f32 	%f87, %f86, %f98;
	add.f32 	%f88, %f87, %f97;
	add.f32 	%f89, %f88, %f96;
	add.f32 	%f90, %f89, %f95;
	add.f32 	%f91, %f90, %f94;
	add.f32 	%f92, %f91, %f93;
	cvta.to.global.u64 	%rd2, %rd1;
	mul.wide.s32 	%rd3, %r1, 4;
	add.s64 	%rd4, %rd2, %rd3;
	st.global.f32 	[%rd4], %f92;
$L__BB0_4:
	ret;

}


// ===== COMPILED SASS (sm_100) =====

	.target	sm_100

	.elftype	@"ET_EXEC"


//--------------------- .note.nv.tkinfo           --------------------------
	.section	.note.nv.tkinfo,"",@"SHT_NOTE"
	.sectionflags	@"SHF_NOTE_NV_TKINFO"
	.tkinfo
        /*0018*/ 	.word	0x00000002
        /*0030*/ 	.string	""
        /*0030*/ 	.string	"ptxas"
        /*0030*/ 	.string	"Cuda compilation tools, release 13.0, V13.0.88"
        /*0030*/ 	.string	"Build cuda_13.0.r13.0/compiler.36424714_0"
        /*0030*/ 	.string	"-arch sm_100 -m 64 "



//--------------------- .note.nv.cuinfo           --------------------------
	.section	.note.nv.cuinfo,"",@"SHT_NOTE"
	.sectionflags	@"SHF_NOTE_NV_CUINFO"
        /*0018*/ 	.short	0x0002
        /*001a*/ 	.short	0x0064
        /*001c*/ 	.short	0x0082
	.zero		2


//--------------------- .nv.info                  --------------------------
	.section	.nv.info,"",@"SHT_CUDA_INFO"
	.align	4


	//----- nvinfo : EIATTR_REGCOUNT
	.align		4
        /*0000*/ 	.byte	0x04, 0x2f
        /*0002*/ 	.short	(.L_1 - .L_0)
	.align		4
.L_0:
        /*0004*/ 	.word	index@(_Z17mad_stress_kernelPfiff)
        /*0008*/ 	.word	0x00000014


	//----- nvinfo : EIATTR_FRAME_SIZE
	.align		4
.L_1:
        /*000c*/ 	.byte	0x04, 0x11
        /*000e*/ 	.short	(.L_3 - .L_2)
	.align		4
.L_2:
        /*0010*/ 	.word	index@(_Z17mad_stress_kernelPfiff)
        /*0014*/ 	.word	0x00000000


	//----- nvinfo : EIATTR_MIN_STACK_SIZE
	.align		4
.L_3:
        /*0018*/ 	.byte	0x04, 0x12
        /*001a*/ 	.short	(.L_5 - .L_4)
	.align		4
.L_4:
        /*001c*/ 	.word	index@(_Z17mad_stress_kernelPfiff)
        /*0020*/ 	.word	0x00000000
.L_5:


//--------------------- .nv.compat                --------------------------
	.section	.nv.compat,"",@"SHT_CUDA_COMPAT_INFO"
	.align	4
        /*0000*/ 	.byte	0x02, 0x09, 0x00, 0x00, 0x02, 0x02, 0x01, 0x00, 0x02, 0x05, 0x05, 0x00, 0x03, 0x07, 0x01, 0x01
        /*0010*/ 	.byte	0x02, 0x03, 0x00, 0x00, 0x02, 0x06, 0x01, 0x00, 0x04, 0x0b, 0x08, 0x00, 0x09, 0x00, 0x00, 0x00
        /*0020*/ 	.byte	0x00, 0x00, 0x00, 0x00


//--------------------- .nv.info._Z17mad_stress_kernelPfiff --------------------------
	.section	.nv.info._Z17mad_stress_kernelPfiff,"",@"SHT_CUDA_INFO"
	.sectionflags	@""
	.align	4


	//----- nvinfo : EIATTR_CUDA_API_VERSION
	.align		4
        /*0000*/ 	.byte	0x04, 0x37
        /*0002*/ 	.short	(.L_7 - .L_6)
.L_6:
        /*0004*/ 	.word	0x00000082


	//----- nvinfo : EIATTR_KPARAM_INFO
	.align		4
.L_7:
        /*0008*/ 	.byte	0x04, 0x17
        /*000a*/ 	.short	(.L_9 - .L_8)
.L_8:
        /*000c*/ 	.word	0x00000000
        /*0010*/ 	.short	0x0003
        /*0012*/ 	.short	0x0010
        /*0014*/ 	.byte	0x00, 0xf0, 0x11, 0x00


	//----- nvinfo : EIATTR_KPARAM_INFO
	.align		4
.L_9:
        /*0018*/ 	.byte	0x04, 0x17
        /*001a*/ 	.short	(.L_11 - .L_10)
.L_10:
        /*001c*/ 	.word	0x00000000
        /*0020*/ 	.short	0x0002
        /*0022*/ 	.short	0x000c
        /*0024*/ 	.byte	0x00, 0xf0, 0x11, 0x00


	//----- nvinfo : EIATTR_KPARAM_INFO
	.align		4
.L_11:
        /*0028*/ 	.byte	0x04, 0x17
        /*002a*/ 	.short	(.L_13 - .L_12)
.L_12:
        /*002c*/ 	.word	0x00000000
        /*0030*/ 	.short	0x0001
        /*0032*/ 	.short	0x0008
        /*0034*/ 	.byte	0x00, 0xf0, 0x11, 0x00


	//----- nvinfo : EIATTR_KPARAM_INFO
	.align		4
.L_13:
        /*0038*/ 	.byte	0x04, 0x17
        /*003a*/ 	.short	(.L_15 - .L_14)
.L_14:
        /*003c*/ 	.word	0x00000000
        /*0040*/ 	.short	0x0000
        /*0042*/ 	.short	0x0000
        /*0044*/ 	.byte	0x00, 0xf5, 0x21, 0x00


	//----- nvinfo : EIATTR_SPARSE_MMA_MASK
	.align		4
.L_15:
        /*0048*/ 	.byte	0x03, 0x50
        /*004a*/ 	.short	0x0000


	//----- nvinfo : EIATTR_MAXREG_COUNT
	.align		4
        /*004c*/ 	.byte	0x03, 0x1b
        /*004e*/ 	.short	0x00ff


	//----- nvinfo : EIATTR_MERCURY_ISA_VERSION
	.align		4
        /*0050*/ 	.byte	0x03, 0x5f
        /*0052*/ 	.short	0x0101


	//----- nvinfo : EIATTR_VRC_CTA_INIT_COUNT
	.align		4
        /*0054*/ 	.byte	0x02, 0x4a
	.zero		1
	.zero		1


	//----- nvinfo : EIATTR_EXIT_INSTR_OFFSETS
	.align		4
        /*0058*/ 	.byte	0x04, 0x1c
        /*005a*/ 	.short	(.L_17 - .L_16)


	//   ....[0]....
.L_16:
        /*005c*/ 	.word	0x00000070


	//   ....[1]....
        /*0060*/ 	.word	0x00001640


	//----- nvinfo : EIATTR_CBANK_PARAM_SIZE
	.align		4
.L_17:
        /*0064*/ 	.byte	0x03, 0x19
        /*0066*/ 	.short	0x0014


	//----- nvinfo : EIATTR_PARAM_CBANK
	.align		4
        /*0068*/ 	.byte	0x04, 0x0a
        /*006a*/ 	.short	(.L_19 - .L_18)
	.align		4
.L_18:
        /*006c*/ 	.word	index@(.nv.constant0._Z17mad_stress_kernelPfiff)
        /*0070*/ 	.short	0x0380
        /*0072*/ 	.short	0x0014


	//----- nvinfo : EIATTR_SW_WAR
	.align		4
.L_19:
        /*0074*/ 	.byte	0x04, 0x36
        /*0076*/ 	.short	(.L_21 - .L_20)
.L_20:
        /*0078*/ 	.word	0x00000008
.L_21:


//--------------------- .nv.callgraph             --------------------------
	.section	.nv.callgraph,"",@"SHT_CUDA_CALLGRAPH"
	.align	4
	.sectionentsize	8
	.align		4
        /*0000*/ 	.word	0x00000000
	.align		4
        /*0004*/ 	.word	0xffffffff
	.align		4
        /*0008*/ 	.word	0x00000000
	.align		4
        /*000c*/ 	.word	0xfffffffe
	.align		4
        /*0010*/ 	.word	0x00000000
	.align		4
        /*0014*/ 	.word	0xfffffffd
	.align		4
        /*0018*/ 	.word	0x00000000
	.align		4
        /*001c*/ 	.word	0xfffffffc


//--------------------- .text._Z17mad_stress_kernelPfiff --------------------------
	.section	.text._Z17mad_stress_kernelPfiff,"ax",@progbits
	.align	128
        .global         _Z17mad_stress_kernelPfiff
        .type           _Z17mad_stress_kernelPfiff,@function
        .size           _Z17mad_stress_kernelPfiff,(.L_x_2 - _Z17mad_stress_kernelPfiff)
        .other          _Z17mad_stress_kernelPfiff,@"STO_CUDA_ENTRY STV_DEFAULT"
_Z17mad_stress_kernelPfiff:
.text._Z17mad_stress_kernelPfiff:
[----:B------:R-:W-:Y:S01]  /*0000*/  LDC R1, c[0x0][0x37c] ;  /* 0x0000df00ff017b82 */ /* 0x000fe20000000800 */
[----:B------:R-:W0:Y:S07]  /*0010*/  S2R R3, SR_TID.X ;  /* 0x0000000000037919 */ /* 0x000e2e0000002100 */
[----:B------:R-:W0:Y:S01]  /*0020*/  S2UR UR4, SR_CTAID.X ;  /* 0x00000000000479c3 */ /* 0x000e220000002500 */
[----:B------:R-:W1:Y:S07]  /*0030*/  LDCU UR5, c[0x0][0x388] ;  /* 0x00007100ff0577ac */ /* 0x000e6e0008000800 */
[----:B------:R-:W0:Y:S02]  /*0040*/  LDC R0, c[0x0][0x360] ;  /* 0x0000d800ff007b82 */ /* 0x000e240000000800 */
[----:B0-----:R-:W-:-:S05]  /*0050*/  IMAD R0, R0, UR4, R3 ;  /* 0x0000000400007c24 */ /* 0x001fca000f8e0203 */
[----:B-1----:R-:W-:-:S13]  /*0060*/  ISETP.GE.AND P0, PT, R0, UR5, PT ;  /* 0x0000000500007c0c */ /* 0x002fda000bf06270 */
[----:B------:R-:W-:Y:S05]  /*0070*/  @P0 EXIT ;  /* 0x000000000000094d */ /* 0x000fea0003800000 */
[----:B------:R-:W0:Y:S01]  /*0080*/  LDC R2, c[0x0][0x38c] ;  /* 0x0000e300ff027b82 */ /* 0x000e220000000800 */
[----:B------:R-:W-:Y:S01]  /*0090*/  HFMA2 R4, -RZ, RZ, 0.60205078125, -0.443115234375 ;  /* 0x38d1b717ff047431 */ /* 0x000fe200000001ff */
[----:B------:R-:W-:Y:S01]  /*00a0*/  I2FP.F32.S32 R3, R0 ;  /* 0x0000000000037245 */ /* 0x000fe20000201400 */
[----:B------:R-:W1:Y:S01]  /*00b0*/  LDCU.64 UR6, c[0x0][0x358] ;  /* 0x00006b00ff0677ac */ /* 0x000e620008000a00 */
[----:B------:R-:W2:Y:S03]  /*00c0*/  LDCU UR5, c[0x0][0x390] ;  /* 0x00007200ff0577ac */ /* 0x000ea60008000800 */
[CC--:B------:R-:W-:Y:S01]  /*00d0*/  FFMA R5, R3.reuse, R4.reuse, 0.10000000149011611938 ;  /* 0x3dcccccd03057423 */ /* 0x0c0fe20000000004 */
[CC--:B------:R-:W-:Y:S01]  /*00e0*/  FFMA R7, R3.reuse, R4.reuse, 0.20000000298023223877 ;  /* 0x3e4ccccd03077423 */ /* 0x0c0fe20000000004 */
[CC--:B------:R-:W-:Y:S01]  /*00f0*/  FFMA R9, R3.reuse, R4.reuse, 0.30000001192092895508 ;  /* 0x3e99999a03097423 */ /* 0x0c0fe20000000004 */
[CC--:B------:R-:W-:Y:S01]  /*0100*/  FFMA R11, R3.reuse, R4.reuse, 0.40000000596046447754 ;  /* 0x3ecccccd030b7423 */ /* 0x0c0fe20000000004 */
[CC--:B------:R-:W-:Y:S01]  /*0110*/  FFMA R13, R3.reuse, R4.reuse, 0.5 ;  /* 0x3f000000030d7423 */ /* 0x0c0fe20000000004 */
[CC--:B------:R-:W-:Y:S01]  /*0120*/  FFMA R15, R3.reuse, R4.reuse, 0.60000002384185791016 ;  /* 0x3f19999a030f7423 */ /* 0x0c0fe20000000004 */
[C---:B------:R-:W-:Y:S01]  /*0130*/  FFMA R17, R3.reuse, R4, 0.69999998807907104492 ;  /* 0x3f33333303117423 */ /* 0x040fe20000000004 */
[----:B------:R-:W-:Y:S01]  /*0140*/  FFMA R3, R3, 9.9999997473787516356e-05, RZ ;  /* 0x38d1b71703037823 */ /* 0x000fe200000000ff */
[----:B------:R-:W-:-:S06]  /*0150*/  UMOV UR4, URZ ;  /* 0x000000ff00047c82 */ /* 0x000fcc0008000000 */
.L_x_0:
[--C-:B0-2---:R-:W-:Y:S01]  /*0160*/  FFMA R3, R3, UR5, R2.reuse ;  /* 0x0000000503037c23 */ /* 0x105fe20008000002 */
[--C-:B------:R-:W-:Y:S01]  /*0170*/  FFMA R5, R5, UR5, R2.reuse ;  /* 0x0000000505057c23 */ /* 0x100fe20008000002 */
        /* <DEDUP_REMOVED lines=286> */
[----:B------:R-:W-:Y:S01]  /*1360*/  UIADD3 UR4, UPT, UPT, UR4, 0x28, URZ ;  /* 0x0000002804047890 */ /* 0x000fe2000fffe0ff */
        /* <DEDUP_REMOVED lines=8> */
[----:B------:R-:W-:Y:S01]  /*13f0*/  UISETP.NE.AND UP0, UPT, UR4, 0x3e8, UPT ;  /* 0x000003e80400788c */ /* 0x000fe2000bf05270 */
        /* <DEDUP_REMOVED lines=23> */
[----:B------:R-:W-:Y:S01]  /*1570*/  FFMA R17, R17, UR5, R2 ;  /* 0x0000000511117c23 */ /* 0x000fe20008000002 */
[----:B------:R-:W-:Y:S06]  /*1580*/  BRA.U UP0, `(.L_x_0) ;  /* 0xffffffe900f47547 */ /* 0x000fec000b83ffff */
[----:B------:R-:W-:Y:S02]  /*1590*/  FADD R4, RZ, R3 ;  /* 0x00000003ff047221 */ /* 0x000fe40000000000 */
[----:B------:R-:W0:Y:S02]  /*15a0*/  LDC.64 R2, c[0x0][0x380] ;  /* 0x0000e000ff027b82 */ /* 0x000e240000000a00 */
[----:B------:R-:W-:-:S04]  /*15b0*/  FADD R4, R5, R4 ;  /* 0x0000000405047221 */ /* 0x000fc80000000000 */
[----:B------:R-:W-:-:S04]  /*15c0*/  FADD R4, R7, R4 ;  /* 0x0000000407047221 */ /* 0x000fc80000000000 */
[----:B------:R-:W-:-:S04]  /*15d0*/  FADD R4, R9, R4 ;  /* 0x0000000409047221 */ /* 0x000fc80000000000 */
[----:B------:R-:W-:-:S04]  /*15e0*/  FADD R4, R11, R4 ;  /* 0x000000040b047221 */ /* 0x000fc80000000000 */
[----:B------:R-:W-:-:S04]  /*15f0*/  FADD R4, R13, R4 ;  /* 0x000000040d047221 */ /* 0x000fc80000000000 */
[----:B------:R-:W-:Y:S01]  /*1600*/  FADD R4, R15, R4 ;  /* 0x000000040f047221 */ /* 0x000fe20000000000 */
[----:B0-----:R-:W-:-:S04]  /*1610*/  IMAD.WIDE R2, R0, 0x4, R2 ;  /* 0x0000000400027825 */ /* 0x001fc800078e0202 */
[----:B------:R-:W-:-:S05]  /*1620*/  FADD R17, R17, R4 ;  /* 0x0000000411117221 */ /* 0x000fca0000000000 */
[----:B-1----:R-:W-:Y:S01]  /*1630*/  STG.E desc[UR6][R2.64], R17 ;  /* 0x0000001102007986 */ /* 0x002fe2000c101906 */
[----:B------:R-:W-:Y:S05]  /*1640*/  EXIT ;  /* 0x000000000000794d */ /* 0x000fea0003800000 */
.L_x_1:
[----:B------:R-:W-:-:S00]  /*1650*/  BRA `(.L_x_1) ;  /* 0xfffffffc00fc7947 */ /* 0x000fc0000383ffff */
[----:B------:R-:W-:-:S00]  /*1660*/  NOP ;  /* 0x0000000000007918 */ /* 0x000fc00000000000 */
        /* <DEDUP_REMOVED lines=9> */
.L_x_2:


//--------------------- .nv.shared.reserved.0     --------------------------
	.section	.nv.shared.reserved.0,"aw",@nobits
	.weak		__nv_reservedSMEM_offset_0_alias
	.size		__nv_reservedSMEM_offset_0_alias, 0, 64
	.other		__nv_reservedSMEM_offset_0_alias,@"STO_CUDA_RESERVED_SHARED STV_DEFAULT"
__nv_reservedSMEM_offset_0_alias:
	.zero		0
	.zero		64


//--------------------- .nv.constant0._Z17mad_stress_kernelPfiff --------------------------
	.section	.nv.constant0._Z17mad_stress_kernelPfiff,"a",@progbits
	.sectionflags	@""
	.align	4
.nv.constant0._Z17mad_stress_kernelPfiff:
	.zero		916


//--------------------- SYMBOLS --------------------------

	.type		.nv.reservedSmem.offset0,@object
	.size		.nv.reservedSmem.offset0,0x4
